	.headerflags	@"EF_CUDA_TEXMODE_UNIFIED EF_CUDA_64BIT_ADDRESS EF_CUDA_ACCELERATORS EF_CUDA_SM90 EF_CUDA_VIRTUAL_SM(EF_CUDA_SM90)"
	.elftype	@"ET_EXEC"


//--------------------- .nv.info                  --------------------------
	.section	.nv.info,"",@"SHT_CUDA_INFO"
	.align	4


	//----- nvinfo : EIATTR_REGCOUNT
	.align		4
        /*0000*/ 	.byte	0x04, 0x2f
        /*0002*/ 	.short	(.L_1 - .L_0)
	.align		4
.L_0:
        /*0004*/ 	.word	index@(triton_per_fused_mean_mul_sigmoid_26)
        /*0008*/ 	.word	0x00000020


	//----- nvinfo : EIATTR_MIN_STACK_SIZE
	.align		4
.L_1:
        /*000c*/ 	.byte	0x04, 0x12
        /*000e*/ 	.short	(.L_3 - .L_2)
	.align		4
.L_2:
        /*0010*/ 	.word	index@(triton_per_fused_mean_mul_sigmoid_26)
        /*0014*/ 	.word	0x00000000


	//----- nvinfo : EIATTR_FRAME_SIZE
	.align		4
.L_3:
        /*0018*/ 	.byte	0x04, 0x11
        /*001a*/ 	.short	(.L_5 - .L_4)
	.align		4
.L_4:
        /*001c*/ 	.word	index@(triton_per_fused_mean_mul_sigmoid_26)
        /*0020*/ 	.word	0x00000000


	//----- nvinfo : EIATTR_MIN_STACK_SIZE
	.align		4
.L_5:
        /*0024*/ 	.byte	0x04, 0x12
        /*0026*/ 	.short	(.L_7 - .L_6)
	.align		4
.L_6:
        /*0028*/ 	.word	index@(triton_per_fused_mean_mul_sigmoid_26)
        /*002c*/ 	.word	0x00000000
.L_7:


//--------------------- .nv.info.triton_per_fused_mean_mul_sigmoid_26 --------------------------
	.section	.nv.info.triton_per_fused_mean_mul_sigmoid_26,"",@"SHT_CUDA_INFO"
	.sectionflags	@""
	.align	4


	//----- nvinfo : EIATTR_CUDA_API_VERSION
	.align		4
        /*0000*/ 	.byte	0x04, 0x37
        /*0002*/ 	.short	(.L_9 - .L_8)
.L_8:
        /*0004*/ 	.word	0x0000007c


	//----- nvinfo : EIATTR_KPARAM_INFO
	.align		4
.L_9:
        /*0008*/ 	.byte	0x04, 0x17
        /*000a*/ 	.short	(.L_11 - .L_10)
.L_10:
        /*000c*/ 	.word	0x00000000
        /*0010*/ 	.short	0x0003
        /*0012*/ 	.short	0x0014
        /*0014*/ 	.byte	0x00, 0xf0, 0x11, 0x00


	//----- nvinfo : EIATTR_KPARAM_INFO
	.align		4
.L_11:
        /*0018*/ 	.byte	0x04, 0x17
        /*001a*/ 	.short	(.L_13 - .L_12)
.L_12:
        /*001c*/ 	.word	0x00000000
        /*0020*/ 	.short	0x0002
        /*0022*/ 	.short	0x0010
        /*0024*/ 	.byte	0x00, 0xf0, 0x11, 0x00


	//----- nvinfo : EIATTR_KPARAM_INFO
	.align		4
.L_13:
        /*0028*/ 	.byte	0x04, 0x17
        /*002a*/ 	.short	(.L_15 - .L_14)
.L_14:
        /*002c*/ 	.word	0x00000000
        /*0030*/ 	.short	0x0001
        /*0032*/ 	.short	0x0008
        /*0034*/ 	.byte	0x00, 0xf4, 0x21, 0x00


	//----- nvinfo : EIATTR_KPARAM_INFO
	.align		4
.L_15:
        /*0038*/ 	.byte	0x04, 0x17
        /*003a*/ 	.short	(.L_17 - .L_16)
.L_16:
        /*003c*/ 	.word	0x00000000
        /*0040*/ 	.short	0x0000
        /*0042*/ 	.short	0x0000
        /*0044*/ 	.byte	0x00, 0xf4, 0x21, 0x00


	//----- nvinfo : EIATTR_SPARSE_MMA_MASK
	.align		4
.L_17:
        /*0048*/ 	.byte	0x03, 0x50
        /*004a*/ 	.short	0x0000


	//----- nvinfo : EIATTR_MAXREG_COUNT
	.align		4
        /*004c*/ 	.byte	0x03, 0x1b
        /*004e*/ 	.short	0x00ff


	//----- nvinfo : EIATTR_COOP_GROUP_MASK_REGIDS
	.align		4
        /*0050*/ 	.byte	0x04, 0x29
        /*0052*/ 	.short	(.L_19 - .L_18)


	//   ....[0]....
.L_18:
        /*0054*/ 	.word	0xffffffff


	//   ....[1]....
        /*0058*/ 	.word	0xffffffff


	//   ....[2]....
        /*005c*/ 	.word	0xffffffff


	//   ....[3]....
        /*0060*/ 	.word	0xffffffff


	//   ....[4]....
        /*0064*/ 	.word	0xffffffff


	//   ....[5]....
        /*0068*/ 	.word	0xffffffff


	//   ....[6]....
        /*006c*/ 	.word	0xffffffff


	//   ....[7]....
        /*0070*/ 	.word	0xffffffff


	//   ....[8]....
        /*0074*/ 	.word	0xffffffff


	//   ....[9]....
        /*0078*/ 	.word	0xffffffff


	//   ....[10]....
        /*007c*/ 	.word	0xffffffff


	//   ....[11]....
        /*0080*/ 	.word	0xffffffff


	//----- nvinfo : EIATTR_COOP_GROUP_INSTR_OFFSETS
	.align		4
.L_19:
        /*0084*/ 	.byte	0x04, 0x28
        /*0086*/ 	.short	(.L_21 - .L_20)


	//   ....[0]....
.L_20:
        /*0088*/ 	.word	0x00000a00


	//   ....[1]....
        /*008c*/ 	.word	0x00000a10


	//   ....[2]....
        /*0090*/ 	.word	0x00000a20


	//   ....[3]....
        /*0094*/ 	.word	0x00000a30


	//   ....[4]....
        /*0098*/ 	.word	0x00000a80


	//   ....[5]....
        /*009c*/ 	.word	0x00000a90


	//   ....[6]....
        /*00a0*/ 	.word	0x00000aa0


	//   ....[7]....
        /*00a4*/ 	.word	0x00000ab0


	//   ....[8]....
        /*00a8*/ 	.word	0x00000b00


	//   ....[9]....
        /*00ac*/ 	.word	0x00000b10


	//   ....[10]....
        /*00b0*/ 	.word	0x00000b20


	//   ....[11]....
        /*00b4*/ 	.word	0x00000b30


	//----- nvinfo : EIATTR_EXIT_INSTR_OFFSETS
	.align		4
.L_21:
        /*00b8*/ 	.byte	0x04, 0x1c
        /*00ba*/ 	.short	(.L_23 - .L_22)


	//   ....[0]....
.L_22:
        /*00bc*/ 	.word	0x00000d10


	//   ....[1]....
        /*00c0*/ 	.word	0x00000d40


	//----- nvinfo : EIATTR_REQNTID
	.align		4
.L_23:
        /*00c4*/ 	.byte	0x04, 0x10
        /*00c6*/ 	.short	(.L_25 - .L_24)
.L_24:
        /*00c8*/ 	.word	0x00000100
        /*00cc*/ 	.word	0x00000001
        /*00d0*/ 	.word	0x00000001


	//----- nvinfo : EIATTR_CBANK_PARAM_SIZE
	.align		4
.L_25:
        /*00d4*/ 	.byte	0x03, 0x19
        /*00d6*/ 	.short	0x0018


	//----- nvinfo : EIATTR_PARAM_CBANK
	.align		4
        /*00d8*/ 	.byte	0x04, 0x0a
        /*00da*/ 	.short	(.L_27 - .L_26)
	.align		4
.L_26:
        /*00dc*/ 	.word	index@(.nv.constant0.triton_per_fused_mean_mul_sigmoid_26)
        /*00e0*/ 	.short	0x0210
        /*00e2*/ 	.short	0x0018


	//----- nvinfo : EIATTR_SW_WAR
	.align		4
.L_27:
        /*00e4*/ 	.byte	0x04, 0x36
        /*00e6*/ 	.short	(.L_29 - .L_28)
.L_28:
        /*00e8*/ 	.word	0x00000008
.L_29:


//--------------------- .nv.callgraph             --------------------------
	.section	.nv.callgraph,"",@"SHT_CUDA_CALLGRAPH"
	.align	4
	.sectionentsize	8
	.align		4
        /*0000*/ 	.word	0x00000000
	.align		4
        /*0004*/ 	.word	0xffffffff
	.align		4
        /*0008*/ 	.word	0x00000000
	.align		4
        /*000c*/ 	.word	0xfffffffe
	.align		4
        /*0010*/ 	.word	0x00000000
	.align		4
        /*0014*/ 	.word	0xfffffffd
	.align		4
        /*0018*/ 	.word	0x00000000
	.align		4
        /*001c*/ 	.word	0xfffffffc


//--------------------- .text.triton_per_fused_mean_mul_sigmoid_26 --------------------------
	.section	.text.triton_per_fused_mean_mul_sigmoid_26,"ax",@progbits
	.sectionflags	@"SHF_BARRIERS=1"
	.align	128
        .global         triton_per_fused_mean_mul_sigmoid_26
        .type           triton_per_fused_mean_mul_sigmoid_26,@function
        .size           triton_per_fused_mean_mul_sigmoid_26,(.L_x_1 - triton_per_fused_mean_mul_sigmoid_26)
        .other          triton_per_fused_mean_mul_sigmoid_26,@"STO_CUDA_ENTRY STV_DEFAULT"
triton_per_fused_mean_mul_sigmoid_26:
.text.triton_per_fused_mean_mul_sigmoid_26:
[----:B------:R-:W0:Y:S02]  /*0000*/  LDC R1, c[0x0][0x28] ;  /* 0x00000a00ff017b82 */ /* 0x000e240000000800 */
[----:B------:R-:W1:Y:S01]  /*0010*/  S2R R0, SR_CTAID.X ;  /* 0x0000000000007919 */ /* 0x000e620000002500 */
[----:B------:R-:W2:Y:S01]  /*0020*/  LDC.64 R8, c[0x0][0x218] ;  /* 0x00008600ff087b82 */ /* 0x000ea20000000a00 */
[----:B------:R-:W-:Y:S01]  /*0030*/  ULDC.64 UR6, c[0x0][0x208] ;  /* 0x0000820000067ab9 */ /* 0x000fe20000000a00 */
[----:B------:R-:W3:Y:S01]  /*0040*/  S2R R3, SR_TID.X ;  /* 0x0000000000037919 */ /* 0x000ee20000002100 */
[----:B-1----:R-:W-:Y:S02]  /*0050*/  SHF.L.U32 R0, R0, 0x7, RZ ;  /* 0x0000000700007819 */ /* 0x002fe400000006ff */
[----:B---3--:R-:W-:Y:S02]  /*0060*/  SHF.L.U32 R13, R3, 0x2, RZ ;  /* 0x00000002030d7819 */ /* 0x008fe400000006ff */
[----:B------:R-:W-:Y:S02]  /*0070*/  SHF.R.U32.HI R16, RZ, 0x5, R3 ;  /* 0x00000005ff107819 */ /* 0x000fe40000011603 */
[----:B------:R-:W-:-:S02]  /*0080*/  LOP3.LUT R4, R0, 0x7c, R13, 0xf8, !PT ;  /* 0x0000007c00047812 */ /* 0x000fc400078ef80d */
[----:B------:R-:W-:Y:S02]  /*0090*/  SGXT.U32 R16, R16, 0x3 ;  /* 0x000000031010781a */ /* 0x000fe40000000000 */
[C---:B------:R-:W-:Y:S01]  /*00a0*/  ISETP.GE.AND P0, PT, R4.reuse, 0xc00, PT ;  /* 0x00000c000400780c */ /* 0x040fe20003f06270 */
[----:B------:R-:W-:-:S05]  /*00b0*/  IMAD.HI R5, R4, 0x2aaaaaab, RZ ;  /* 0x2aaaaaab04057827 */ /* 0x000fca00078e02ff */
[----:B------:R-:W-:-:S04]  /*00c0*/  SHF.R.U32.HI R6, RZ, 0x1f, R5 ;  /* 0x0000001fff067819 */ /* 0x000fc80000011605 */
[----:B------:R-:W-:-:S05]  /*00d0*/  LEA.HI.SX32 R5, R5, R6, 0x19 ;  /* 0x0000000605057211 */ /* 0x000fca00078fcaff */
[----:B------:R-:W-:-:S04]  /*00e0*/  IMAD R7, R5, -0x300, R4 ;  /* 0xfffffd0005077824 */ /* 0x000fc800078e0204 */
[----:B------:R-:W-:-:S04]  /*00f0*/  IMAD R6, R16, 0x300, R7 ;  /* 0x0000030010067824 */ /* 0x000fc800078e0207 */
[----:B------:R-:W-:Y:S01]  /*0100*/  IMAD R19, R5, 0x3000, R6 ;  /* 0x0000300005137824 */ /* 0x000fe200078e0206 */
[----:B------:R-:W-:Y:S02]  /*0110*/  CS2R R4, SRZ ;  /* 0x0000000000047805 */ /* 0x000fe4000001ff00 */
[----:B------:R-:W-:Y:S02]  /*0120*/  CS2R R6, SRZ ;  /* 0x0000000000067805 */ /* 0x000fe4000001ff00 */
[----:B------:R-:W-:Y:S01]  /*0130*/  IADD3 R21, R19, 0x1800, RZ ;  /* 0x0000180013157810 */ /* 0x000fe20007ffe0ff */
[----:B--2---:R-:W-:Y:S01]  /*0140*/  IMAD.WIDE R18, R19, 0x4, R8 ;  /* 0x0000000413127825 */ /* 0x004fe200078e0208 */
[----:B------:R-:W-:-:S03]  /*0150*/  CS2R R10, SRZ ;  /* 0x00000000000a7805 */ /* 0x000fc6000001ff00 */
[----:B------:R-:W-:Y:S01]  /*0160*/  IMAD.WIDE R20, R21, 0x4, R8 ;  /* 0x0000000415147825 */ /* 0x000fe200078e0208 */
[----:B------:R-:W2:Y:S01]  /*0170*/  @!P0 LDG.E.128 R4, desc[UR6][R18.64] ;  /* 0x0000000612048981 */ /* 0x000ea2000c1e1d00 */
[----:B------:R-:W-:-:S06]  /*0180*/  CS2R R8, SRZ ;  /* 0x0000000000087805 */ /* 0x000fcc000001ff00 */
[----:B------:R-:W3:Y:S01]  /*0190*/  @!P0 LDG.E.128 R8, desc[UR6][R20.64] ;  /* 0x0000000614088981 */ /* 0x000ee2000c1e1d00 */
[----:B------:R-:W1:Y:S01]  /*01a0*/  S2UR UR5, SR_CgaCtaId ;  /* 0x00000000000579c3 */ /* 0x000e620000008800 */
[----:B------:R-:W-:Y:S01]  /*01b0*/  UMOV UR4, 0x400 ;  /* 0x0000040000047882 */ /* 0x000fe20000000000 */
[----:B------:R-:W-:Y:S01]  /*01c0*/  SHF.L.U32 R16, R16, 0x2, RZ ;  /* 0x0000000210107819 */ /* 0x000fe200000006ff */
[----:B-1----:R-:W-:Y:S01]  /*01d0*/  UPRMT UR4, UR5, 0x654, UR4 ;  /* 0x0000065405047896 */ /* 0x002fe20008000004 */
[----:B--2---:R-:W-:-:S05]  /*01e0*/  SEL R4, R4, RZ, !P0 ;  /* 0x000000ff04047207 */ /* 0x004fca0004000000 */
[----:B------:R-:W-:Y:S01]  /*01f0*/  FADD R17, RZ, -R4 ;  /* 0x80000004ff117221 */ /* 0x000fe20000000000 */
[----:B---3--:R-:W-:-:S03]  /*0200*/  SEL R8, R8, RZ, !P0 ;  /* 0x000000ff08087207 */ /* 0x008fc60004000000 */
[----:B------:R-:W-:Y:S02]  /*0210*/  FMUL R23, R17, 1.4426950216293334961 ;  /* 0x3fb8aa3b11177820 */ /* 0x000fe40000400000 */
[----:B------:R-:W-:-:S03]  /*0220*/  FADD R17, RZ, -R8 ;  /* 0x80000008ff117221 */ /* 0x000fc60000000000 */
[----:B------:R-:W-:Y:S02]  /*0230*/  FSETP.GEU.AND P5, PT, R23, -126, PT ;  /* 0xc2fc00001700780b */ /* 0x000fe40003fae000 */
[----:B------:R-:W-:Y:S01]  /*0240*/  SEL R5, R5, RZ, !P0 ;  /* 0x000000ff05057207 */ /* 0x000fe20004000000 */
[----:B------:R-:W-:Y:S01]  /*0250*/  FMUL R18, R17, 1.4426950216293334961 ;  /* 0x3fb8aa3b11127820 */ /* 0x000fe20000400000 */
[----:B------:R-:W-:Y:S02]  /*0260*/  SEL R10, R10, RZ, !P0 ;  /* 0x000000ff0a0a7207 */ /* 0x000fe40004000000 */
[----:B------:R-:W-:Y:S01]  /*0270*/  SEL R9, R9, RZ, !P0 ;  /* 0x000000ff09097207 */ /* 0x000fe20004000000 */
[----:B------:R-:W-:Y:S01]  /*0280*/  FADD R17, RZ, -R5 ;  /* 0x80000005ff117221 */ /* 0x000fe20000000000 */
[----:B------:R-:W-:Y:S01]  /*0290*/  FSETP.GEU.AND P4, PT, R18, -126, PT ;  /* 0xc2fc00001200780b */ /* 0x000fe20003f8e000 */
[----:B------:R-:W-:Y:S01]  /*02a0*/  FADD R21, RZ, -R10 ;  /* 0x8000000aff157221 */ /* 0x000fe20000000000 */
[----:B------:R-:W-:-:S03]  /*02b0*/  SEL R7, R7, RZ, !P0 ;  /* 0x000000ff07077207 */ /* 0x000fc60004000000 */
[----:B------:R-:W-:Y:S01]  /*02c0*/  @!P5 FMUL R23, R23, 0.5 ;  /* 0x3f0000001717d820 */ /* 0x000fe20000400000 */
[----:B------:R-:W-:Y:S01]  /*02d0*/  FMUL R19, R17, 1.4426950216293334961 ;  /* 0x3fb8aa3b11137820 */ /* 0x000fe20000400000 */
[----:B------:R-:W-:Y:S02]  /*02e0*/  FADD R22, RZ, -R9 ;  /* 0x80000009ff167221 */ /* 0x000fe40000000000 */
[----:B------:R1:W2:Y:S01]  /*02f0*/  MUFU.EX2 R17, R23 ;  /* 0x0000001700117308 */ /* 0x0002a20000000800 */
[----:B------:R-:W-:Y:S01]  /*0300*/  SEL R11, R11, RZ, !P0 ;  /* 0x000000ff0b0b7207 */ /* 0x000fe20004000000 */
[----:B------:R-:W-:Y:S01]  /*0310*/  FMUL R22, R22, 1.4426950216293334961 ;  /* 0x3fb8aa3b16167820 */ /* 0x000fe20000400000 */
[----:B------:R-:W-:Y:S01]  /*0320*/  SEL R6, R6, RZ, !P0 ;  /* 0x000000ff06067207 */ /* 0x000fe20004000000 */
[----:B-1----:R-:W-:Y:S01]  /*0330*/  FMUL R23, R21, 1.4426950216293334961 ;  /* 0x3fb8aa3b15177820 */ /* 0x002fe20000400000 */
[----:B------:R-:W-:Y:S01]  /*0340*/  FADD R21, RZ, -R7 ;  /* 0x80000007ff157221 */ /* 0x000fe20000000000 */
[----:B------:R-:W-:-:S02]  /*0350*/  @!P4 FMUL R18, R18, 0.5 ;  /* 0x3f0000001212c820 */ /* 0x000fc40000400000 */
[----:B------:R-:W-:Y:S01]  /*0360*/  FADD R20, RZ, -R6 ;  /* 0x80000006ff147221 */ /* 0x000fe20000000000 */
[----:B------:R-:W-:Y:S01]  /*0370*/  FMUL R24, R21, 1.4426950216293334961 ;  /* 0x3fb8aa3b15187820 */ /* 0x000fe20000400000 */
[----:B------:R-:W-:Y:S01]  /*0380*/  FADD R21, RZ, -R11 ;  /* 0x8000000bff157221 */ /* 0x000fe20000000000 */
[----:B------:R-:W-:Y:S02]  /*0390*/  FSETP.GEU.AND P3, PT, R19, -126, PT ;  /* 0xc2fc00001300780b */ /* 0x000fe40003f6e000 */
[----:B------:R-:W-:Y:S01]  /*03a0*/  FSETP.GEU.AND P2, PT, R22, -126, PT ;  /* 0xc2fc00001600780b */ /* 0x000fe20003f4e000 */
[----:B------:R-:W-:Y:S01]  /*03b0*/  FMUL R26, R21, 1.4426950216293334961 ;  /* 0x3fb8aa3b151a7820 */ /* 0x000fe20000400000 */
[----:B------:R-:W-:Y:S01]  /*03c0*/  FSETP.GEU.AND P1, PT, R23, -126, PT ;  /* 0xc2fc00001700780b */ /* 0x000fe20003f2e000 */
[----:B------:R-:W-:Y:S01]  /*03d0*/  FMUL R20, R20, 1.4426950216293334961 ;  /* 0x3fb8aa3b14147820 */ /* 0x000fe20000400000 */
[----:B------:R-:W1:Y:S01]  /*03e0*/  MUFU.EX2 R18, R18 ;  /* 0x0000001200127308 */ /* 0x000e620000000800 */
[----:B--2---:R-:W-:Y:S01]  /*03f0*/  @!P5 FMUL R17, R17, R17 ;  /* 0x000000111111d220 */ /* 0x004fe20000400000 */
[----:B------:R-:W-:-:S02]  /*0400*/  FSETP.GEU.AND P5, PT, R26, -126, PT ;  /* 0xc2fc00001a00780b */ /* 0x000fc40003fae000 */
[----:B------:R-:W-:-:S03]  /*0410*/  FSETP.GEU.AND P6, PT, R20, -126, PT ;  /* 0xc2fc00001400780b */ /* 0x000fc60003fce000 */
[----:B------:R-:W-:Y:S02]  /*0420*/  @!P3 FMUL R19, R19, 0.5 ;  /* 0x3f0000001313b820 */ /* 0x000fe40000400000 */
[----:B------:R-:W-:Y:S02]  /*0430*/  @!P2 FMUL R22, R22, 0.5 ;  /* 0x3f0000001616a820 */ /* 0x000fe40000400000 */
[----:B------:R-:W-:Y:S02]  /*0440*/  @!P1 FMUL R23, R23, 0.5 ;  /* 0x3f00000017179820 */ /* 0x000fe40000400000 */
[----:B------:R-:W2:Y:S01]  /*0450*/  MUFU.EX2 R19, R19 ;  /* 0x0000001300137308 */ /* 0x000ea20000000800 */
[----:B-1----:R-:W-:Y:S01]  /*0460*/  @!P4 FMUL R18, R18, R18 ;  /* 0x000000121212c220 */ /* 0x002fe20000400000 */
[----:B------:R-:W-:Y:S01]  /*0470*/  FSETP.GEU.AND P4, PT, R24, -126, PT ;  /* 0xc2fc00001800780b */ /* 0x000fe20003f8e000 */
[----:B------:R-:W-:Y:S01]  /*0480*/  @!P5 FMUL R26, R26, 0.5 ;  /* 0x3f0000001a1ad820 */ /* 0x000fe20000400000 */
[----:B------:R-:W-:-:S04]  /*0490*/  @!P6 FMUL R20, R20, 0.5 ;  /* 0x3f0000001414e820 */ /* 0x000fc80000400000 */
[----:B------:R-:W1:Y:S08]  /*04a0*/  MUFU.EX2 R22, R22 ;  /* 0x0000001600167308 */ /* 0x000e700000000800 */
[----:B------:R-:W3:Y:S01]  /*04b0*/  MUFU.EX2 R23, R23 ;  /* 0x0000001700177308 */ /* 0x000ee20000000800 */
[----:B------:R-:W-:-:S07]  /*04c0*/  FADD R28, R18, 1 ;  /* 0x3f800000121c7421 */ /* 0x000fce0000000000 */
[----:B------:R-:W4:Y:S01]  /*04d0*/  MUFU.EX2 R26, R26 ;  /* 0x0000001a001a7308 */ /* 0x000f220000000800 */
[----:B------:R-:W-:-:S07]  /*04e0*/  @!P4 FMUL R24, R24, 0.5 ;  /* 0x3f0000001818c820 */ /* 0x000fce0000400000 */
[----:B------:R-:W5:Y:S01]  /*04f0*/  MUFU.EX2 R20, R20 ;  /* 0x0000001400147308 */ /* 0x000f620000000800 */
[----:B--2---:R-:W-:Y:S01]  /*0500*/  @!P3 FMUL R19, R19, R19 ;  /* 0x000000131313b220 */ /* 0x004fe20000400000 */
[----:B-1----:R-:W-:Y:S01]  /*0510*/  @!P2 FMUL R22, R22, R22 ;  /* 0x000000161616a220 */ /* 0x002fe20000400000 */
[----:B---3--:R-:W-:Y:S01]  /*0520*/  @!P1 FMUL R23, R23, R23 ;  /* 0x0000001717179220 */ /* 0x008fe20000400000 */
[----:B------:R-:W-:Y:S01]  /*0530*/  FSETP.GT.AND P1, PT, R28, 8.50705917302346158658e+37, PT ;  /* 0x7e8000001c00780b */ /* 0x000fe20003f24000 */
[----:B------:R-:W-:Y:S01]  /*0540*/  FADD R27, R19, 1 ;  /* 0x3f800000131b7421 */ /* 0x000fe20000000000 */
[----:B------:R-:W-:Y:S02]  /*0550*/  FADD R25, R22, 1 ;  /* 0x3f80000016197421 */ /* 0x000fe40000000000 */
[----:B------:R1:W2:Y:S01]  /*0560*/  MUFU.EX2 R21, R24 ;  /* 0x0000001800157308 */ /* 0x0002a20000000800 */
[----:B------:R-:W-:Y:S01]  /*0570*/  FADD R23, R23, 1 ;  /* 0x3f80000017177421 */ /* 0x000fe20000000000 */
[----:B------:R-:W-:Y:S01]  /*0580*/  HFMA2.MMA R19, -RZ, RZ, 1.625, 0 ;  /* 0x3e800000ff137435 */ /* 0x000fe200000001ff */
[----:B----4-:R-:W-:Y:S01]  /*0590*/  @!P5 FMUL R26, R26, R26 ;  /* 0x0000001a1a1ad220 */ /* 0x010fe20000400000 */
[----:B-----5:R-:W-:Y:S01]  /*05a0*/  @!P6 FMUL R20, R20, R20 ;  /* 0x000000141414e220 */ /* 0x020fe20000400000 */
[----:B------:R-:W-:-:S02]  /*05b0*/  FSETP.GT.AND P6, PT, R25, 8.50705917302346158658e+37, PT ;  /* 0x7e8000001900780b */ /* 0x000fc40003fc4000 */
[----:B-1----:R-:W-:Y:S01]  /*05c0*/  FADD R24, R26, 1 ;  /* 0x3f8000001a187421 */ /* 0x002fe20000000000 */
[----:B------:R-:W-:Y:S01]  /*05d0*/  FSETP.GT.AND P5, PT, R23, 8.50705917302346158658e+37, PT ;  /* 0x7e8000001700780b */ /* 0x000fe20003fa4000 */
[----:B------:R-:W-:-:S03]  /*05e0*/  @P1 FMUL R28, R28, 0.25 ;  /* 0x3e8000001c1c1820 */ /* 0x000fc60000400000 */
[----:B------:R-:W-:Y:S02]  /*05f0*/  FSEL R29, R19, 1, P1 ;  /* 0x3f800000131d7808 */ /* 0x000fe40000800000 */
[----:B------:R-:W-:Y:S01]  /*0600*/  FSETP.GT.AND P1, PT, R24, 8.50705917302346158658e+37, PT ;  /* 0x7e8000001800780b */ /* 0x000fe20003f24000 */
[----:B------:R-:W-:Y:S01]  /*0610*/  FADD R17, R17, 1 ;  /* 0x3f80000011117421 */ /* 0x000fe20000000000 */
[----:B--2---:R-:W-:Y:S01]  /*0620*/  @!P4 FMUL R21, R21, R21 ;  /* 0x000000151515c220 */ /* 0x004fe20000400000 */
[----:B------:R-:W-:Y:S01]  /*0630*/  FADD R20, R20, 1 ;  /* 0x3f80000014147421 */ /* 0x000fe20000000000 */
[----:B------:R-:W1:Y:S02]  /*0640*/  MUFU.RCP R28, R28 ;  /* 0x0000001c001c7308 */ /* 0x000e640000001000 */
[----:B------:R-:W-:Y:S01]  /*0650*/  FADD R22, R21, 1 ;  /* 0x3f80000015167421 */ /* 0x000fe20000000000 */
[----:B------:R-:W-:Y:S01]  /*0660*/  @P6 FMUL R25, R25, 0.25 ;  /* 0x3e80000019196820 */ /* 0x000fe20000400000 */
[----:B------:R-:W-:Y:S01]  /*0670*/  FSETP.GT.AND P3, PT, R17, 8.50705917302346158658e+37, PT ;  /* 0x7e8000001100780b */ /* 0x000fe20003f64000 */
[----:B------:R-:W-:Y:S01]  /*0680*/  @P5 FMUL R23, R23, 0.25 ;  /* 0x3e80000017175820 */ /* 0x000fe20000400000 */
[----:B------:R-:W-:-:S02]  /*0690*/  FSEL R26, R19, 1, P6 ;  /* 0x3f800000131a7808 */ /* 0x000fc40003000000 */
[----:B------:R-:W-:Y:S01]  /*06a0*/  FSETP.GT.AND P4, PT, R20, 8.50705917302346158658e+37, PT ;  /* 0x7e8000001400780b */ /* 0x000fe20003f84000 */
[----:B------:R-:W2:Y:S01]  /*06b0*/  MUFU.RCP R25, R25 ;  /* 0x0000001900197308 */ /* 0x000ea20000001000 */
[----:B------:R-:W-:Y:S01]  /*06c0*/  FSETP.GT.AND P6, PT, R22, 8.50705917302346158658e+37, PT ;  /* 0x7e8000001600780b */ /* 0x000fe20003fc4000 */
[----:B------:R-:W-:Y:S01]  /*06d0*/  @P1 FMUL R24, R24, 0.25 ;  /* 0x3e80000018181820 */ /* 0x000fe20000400000 */
[----:B------:R-:W-:-:S05]  /*06e0*/  FSETP.GT.AND P2, PT, R27, 8.50705917302346158658e+37, PT ;  /* 0x7e8000001b00780b */ /* 0x000fca0003f44000 */
[----:B------:R-:W3:Y:S01]  /*06f0*/  MUFU.RCP R23, R23 ;  /* 0x0000001700177308 */ /* 0x000ee20000001000 */
[----:B------:R-:W-:Y:S01]  /*0700*/  @P3 FMUL R17, R17, 0.25 ;  /* 0x3e80000011113820 */ /* 0x000fe20000400000 */
[----:B-1----:R-:W-:Y:S01]  /*0710*/  FMUL R21, R28, R29 ;  /* 0x0000001d1c157220 */ /* 0x002fe20000400000 */
[----:B------:R-:W-:-:S05]  /*0720*/  FSEL R28, R19, 1, P5 ;  /* 0x3f800000131c7808 */ /* 0x000fca0002800000 */
[----:B------:R-:W1:Y:S01]  /*0730*/  MUFU.RCP R24, R24 ;  /* 0x0000001800187308 */ /* 0x000e620000001000 */
[----:B------:R-:W-:Y:S01]  /*0740*/  @P4 FMUL R20, R20, 0.25 ;  /* 0x3e80000014144820 */ /* 0x000fe20000400000 */
[----:B------:R-:W-:Y:S01]  /*0750*/  @P6 FMUL R22, R22, 0.25 ;  /* 0x3e80000016166820 */ /* 0x000fe20000400000 */
[----:B------:R-:W-:Y:S01]  /*0760*/  @P2 FMUL R27, R27, 0.25 ;  /* 0x3e8000001b1b2820 */ /* 0x000fe20000400000 */
[----:B--2---:R-:W-:-:S04]  /*0770*/  FMUL R26, R25, R26 ;  /* 0x0000001a191a7220 */ /* 0x004fc80000400000 */
[----:B------:R-:W2:Y:S01]  /*0780*/  MUFU.RCP R17, R17 ;  /* 0x0000001100117308 */ /* 0x000ea20000001000 */
[----:B---3--:R-:W-:Y:S01]  /*0790*/  FMUL R25, R23, R28 ;  /* 0x0000001c17197220 */ /* 0x008fe20000400000 */
[----:B------:R-:W-:Y:S01]  /*07a0*/  FSEL R23, R19, 1, P1 ;  /* 0x3f80000013177808 */ /* 0x000fe20000800000 */
[----:B------:R-:W-:-:S05]  /*07b0*/  FMUL R21, R8, R21 ;  /* 0x0000001508157220 */ /* 0x000fca0000400000 */
[----:B------:R-:W3:Y:S01]  /*07c0*/  MUFU.RCP R18, R27 ;  /* 0x0000001b00127308 */ /* 0x000ee20000001000 */
[----:B-1----:R-:W-:Y:S01]  /*07d0*/  FMUL R28, R24, R23 ;  /* 0x00000017181c7220 */ /* 0x002fe20000400000 */
[----:B------:R-:W-:-:S06]  /*07e0*/  FMUL R8, R9, R26 ;  /* 0x0000001a09087220 */ /* 0x000fcc0000400000 */
[----:B------:R-:W1:Y:S01]  /*07f0*/  MUFU.RCP R20, R20 ;  /* 0x0000001400147308 */ /* 0x000e620000001000 */
[----:B------:R-:W-:-:S07]  /*0800*/  FSEL R24, R19, 1, P3 ;  /* 0x3f80000013187808 */ /* 0x000fce0001800000 */
[----:B------:R-:W4:Y:S01]  /*0810*/  MUFU.RCP R22, R22 ;  /* 0x0000001600167308 */ /* 0x000f220000001000 */
[----:B------:R-:W-:Y:S01]  /*0820*/  FMUL R9, R10, R25 ;  /* 0x000000190a097220 */ /* 0x000fe20000400000 */
[----:B------:R-:W-:Y:S01]  /*0830*/  FMUL R10, R11, R28 ;  /* 0x0000001c0b0a7220 */ /* 0x000fe20000400000 */
[C---:B------:R-:W-:Y:S02]  /*0840*/  FSEL R11, R19.reuse, 1, P2 ;  /* 0x3f800000130b7808 */ /* 0x040fe40001000000 */
[----:B------:R-:W-:Y:S01]  /*0850*/  FSEL R23, R19, 1, P4 ;  /* 0x3f80000013177808 */ /* 0x000fe20002000000 */
[----:B--2---:R-:W-:Y:S01]  /*0860*/  FMUL R17, R17, R24 ;  /* 0x0000001811117220 */ /* 0x004fe20000400000 */
[----:B------:R-:W-:Y:S01]  /*0870*/  FSEL R19, R19, 1, P6 ;  /* 0x3f80000013137808 */ /* 0x000fe20003000000 */
[----:B---3--:R-:W-:Y:S02]  /*0880*/  FMUL R11, R18, R11 ;  /* 0x0000000b120b7220 */ /* 0x008fe40000400000 */
[----:B-1----:R-:W-:Y:S01]  /*0890*/  FMUL R20, R20, R23 ;  /* 0x0000001714147220 */ /* 0x002fe20000400000 */
[----:B------:R-:W-:Y:S01]  /*08a0*/  FFMA R17, R4, R17, R21 ;  /* 0x0000001104117223 */ /* 0x000fe20000000015 */
[----:B------:R-:W-:Y:S01]  /*08b0*/  LOP3.LUT R4, R13, 0x7c, RZ, 0xc0, !PT ;  /* 0x0000007c0d047812 */ /* 0x000fe200078ec0ff */
[----:B----4-:R-:W-:Y:S01]  /*08c0*/  FMUL R19, R22, R19 ;  /* 0x0000001316137220 */ /* 0x010fe20000400000 */
[----:B------:R-:W-:Y:S01]  /*08d0*/  FFMA R8, R5, R11, R8 ;  /* 0x0000000b05087223 */ /* 0x000fe20000000008 */
[----:B------:R-:W-:Y:S01]  /*08e0*/  FFMA R9, R6, R20, R9 ;  /* 0x0000001406097223 */ /* 0x000fe20000000009 */
[----:B------:R-:W-:Y:S01]  /*08f0*/  SHF.L.U32 R5, R4, 0x5, RZ ;  /* 0x0000000504057819 */ /* 0x000fe200000006ff */
[----:B------:R-:W-:Y:S01]  /*0900*/  FFMA R10, R7, R19, R10 ;  /* 0x00000013070a7223 */ /* 0x000fe2000000000a */
[----:B------:R-:W-:-:S02]  /*0910*/  SEL R17, R17, RZ, !P0 ;  /* 0x000000ff11117207 */ /* 0x000fc40004000000 */
[----:B------:R-:W-:Y:S02]  /*0920*/  LOP3.LUT R16, R5, R16, RZ, 0xfc, !PT ;  /* 0x0000001005107212 */ /* 0x000fe400078efcff */
[----:B------:R-:W-:Y:S02]  /*0930*/  SEL R7, R8, RZ, !P0 ;  /* 0x000000ff08077207 */ /* 0x000fe40004000000 */
[----:B------:R-:W-:Y:S02]  /*0940*/  SEL R9, R9, RZ, !P0 ;  /* 0x000000ff09097207 */ /* 0x000fe40004000000 */
[----:B------:R-:W-:Y:S01]  /*0950*/  SEL R11, R10, RZ, !P0 ;  /* 0x000000ff0a0b7207 */ /* 0x000fe20004000000 */
[----:B------:R-:W-:Y:S04]  /*0960*/  STS [R16+UR4], R17 ;  /* 0x0000001110007988 */ /* 0x000fe80008000804 */
[----:B------:R-:W-:Y:S04]  /*0970*/  STS [R16+UR4+0x20], R7 ;  /* 0x0000200710007988 */ /* 0x000fe80008000804 */
[----:B------:R-:W-:Y:S04]  /*0980*/  STS [R16+UR4+0x40], R9 ;  /* 0x0000400910007988 */ /* 0x000fe80008000804 */
[----:B------:R-:W-:Y:S01]  /*0990*/  STS [R16+UR4+0x60], R11 ;  /* 0x0000600b10007988 */ /* 0x000fe20008000804 */
[----:B------:R-:W-:Y:S01]  /*09a0*/  BAR.SYNC.DEFER_BLOCKING 0x0 ;  /* 0x0000000000007b1d */ /* 0x000fe20000010000 */
[----:B------:R-:W-:-:S13]  /*09b0*/  ISETP.GE.AND P1, PT, R3, 0x400, PT ;  /* 0x000004000300780c */ /* 0x000fda0003f26270 */
[----:B------:R-:W1:Y:S04]  /*09c0*/  @!P1 LDS R14, [R13+UR4] ;  /* 0x000000040d0e9984 */ /* 0x000e680008000800 */
[----:B------:R-:W2:Y:S04]  /*09d0*/  @!P1 LDS R2, [R13+UR4+0x400] ;  /* 0x000400040d029984 */ /* 0x000ea80008000800 */
[----:B------:R-:W3:Y:S04]  /*09e0*/  @!P1 LDS R12, [R13+UR4+0x800] ;  /* 0x000800040d0c9984 */ /* 0x000ee80008000800 */
[----:B------:R-:W4:Y:S04]  /*09f0*/  @!P1 LDS R15, [R13+UR4+0xc00] ;  /* 0x000c00040d0f9984 */ /* 0x000f280008000800 */
[----:B-1----:R-:W1:Y:S04]  /*0a00*/  SHFL.BFLY PT, R19, R14, 0x4, 0x1f ;  /* 0x0c801f000e137f89 */ /* 0x002e6800000e0000 */
[----:B--2---:R-:W2:Y:S04]  /*0a10*/  SHFL.BFLY PT, R21, R2, 0x4, 0x1f ;  /* 0x0c801f0002157f89 */ /* 0x004ea800000e0000 */
[----:B---3--:R-:W3:Y:S04]  /*0a20*/  SHFL.BFLY PT, R17, R12, 0x4, 0x1f ;  /* 0x0c801f000c117f89 */ /* 0x008ee800000e0000 */
[----:B----4-:R-:W4:Y:S01]  /*0a30*/  SHFL.BFLY PT, R6, R15, 0x4, 0x1f ;  /* 0x0c801f000f067f89 */ /* 0x010f2200000e0000 */
[----:B-1----:R-:W-:Y:S01]  /*0a40*/  FADD R19, R14, R19 ;  /* 0x000000130e137221 */ /* 0x002fe20000000000 */
[----:B--2---:R-:W-:Y:S01]  /*0a50*/  FADD R21, R2, R21 ;  /* 0x0000001502157221 */ /* 0x004fe20000000000 */
[----:B---3--:R-:W-:Y:S01]  /*0a60*/  FADD R17, R12, R17 ;  /* 0x000000110c117221 */ /* 0x008fe20000000000 */
[----:B----4-:R-:W-:-:S03]  /*0a70*/  FADD R16, R15, R6 ;  /* 0x000000060f107221 */ /* 0x010fc60000000000 */
[----:B------:R-:W1:Y:S04]  /*0a80*/  SHFL.BFLY PT, R8, R21, 0x2, 0x1f ;  /* 0x0c401f0015087f89 */ /* 0x000e6800000e0000 */
[----:B------:R-:W2:Y:S04]  /*0a90*/  SHFL.BFLY PT, R6, R19, 0x2, 0x1f ;  /* 0x0c401f0013067f89 */ /* 0x000ea800000e0000 */
[----:B------:R-:W3:Y:S04]  /*0aa0*/  SHFL.BFLY PT, R10, R17, 0x2, 0x1f ;  /* 0x0c401f00110a7f89 */ /* 0x000ee800000e0000 */
[----:B------:R-:W4:Y:S01]  /*0ab0*/  SHFL.BFLY PT, R7, R16, 0x2, 0x1f ;  /* 0x0c401f0010077f89 */ /* 0x000f2200000e0000 */
[----:B-1----:R-:W-:Y:S01]  /*0ac0*/  FADD R8, R21, R8 ;  /* 0x0000000815087221 */ /* 0x002fe20000000000 */
[----:B--2---:R-:W-:Y:S01]  /*0ad0*/  FADD R6, R19, R6 ;  /* 0x0000000613067221 */ /* 0x004fe20000000000 */
[----:B---3--:R-:W-:Y:S01]  /*0ae0*/  FADD R10, R17, R10 ;  /* 0x0000000a110a7221 */ /* 0x008fe20000000000 */
[----:B----4-:R-:W-:-:S02]  /*0af0*/  FADD R2, R16, R7 ;  /* 0x0000000710027221 */ /* 0x010fc40000000000 */
[----:B------:R-:W1:Y:S04]  /*0b00*/  SHFL.BFLY PT, R9, R8, 0x1, 0x1f ;  /* 0x0c201f0008097f89 */ /* 0x000e6800000e0000 */
[----:B------:R-:W2:Y:S04]  /*0b10*/  SHFL.BFLY PT, R7, R6, 0x1, 0x1f ;  /* 0x0c201f0006077f89 */ /* 0x000ea800000e0000 */
[----:B------:R-:W3:Y:S04]  /*0b20*/  SHFL.BFLY PT, R11, R10, 0x1, 0x1f ;  /* 0x0c201f000a0b7f89 */ /* 0x000ee800000e0000 */
[----:B------:R-:W4:Y:S01]  /*0b30*/  SHFL.BFLY PT, R15, R2, 0x1, 0x1f ;  /* 0x0c201f00020f7f89 */ /* 0x000f2200000e0000 */
[----:B------:R-:W-:-:S04]  /*0b40*/  LOP3.LUT P0, RZ, R3, 0x7, RZ, 0xc0, !PT ;  /* 0x0000000703ff7812 */ /* 0x000fc8000780c0ff */
[----:B------:R-:W-:Y:S01]  /*0b50*/  ISETP.LT.AND P0, PT, R3, 0x400, !P0 ;  /* 0x000004000300780c */ /* 0x000fe20004701270 */
[----:B-1----:R-:W-:Y:S01]  /*0b60*/  FADD R14, R8, R9 ;  /* 0x00000009080e7221 */ /* 0x002fe20000000000 */
[----:B--2---:R-:W-:Y:S01]  /*0b70*/  FADD R12, R6, R7 ;  /* 0x00000007060c7221 */ /* 0x004fe20000000000 */
[----:B---3--:R-:W-:Y:S01]  /*0b80*/  FADD R16, R10, R11 ;  /* 0x0000000b0a107221 */ /* 0x008fe20000000000 */
[----:B----4-:R-:W-:-:S09]  /*0b90*/  FADD R18, R2, R15 ;  /* 0x0000000f02127221 */ /* 0x010fd20000000000 */
[----:B------:R1:W-:Y:S04]  /*0ba0*/  @P0 STS [R13+UR4], R12 ;  /* 0x0000000c0d000988 */ /* 0x0003e80008000804 */
[----:B------:R-:W-:Y:S04]  /*0bb0*/  @P0 STS [R13+UR4+0x400], R14 ;  /* 0x0004000e0d000988 */ /* 0x000fe80008000804 */
[----:B------:R-:W-:Y:S04]  /*0bc0*/  @P0 STS [R13+UR4+0x800], R16 ;  /* 0x000800100d000988 */ /* 0x000fe80008000804 */
[----:B------:R-:W-:Y:S01]  /*0bd0*/  @P0 STS [R13+UR4+0xc00], R18 ;  /* 0x000c00120d000988 */ /* 0x000fe20008000804 */
[----:B------:R-:W-:Y:S06]  /*0be0*/  BAR.SYNC.DEFER_BLOCKING 0x0 ;  /* 0x0000000000007b1d */ /* 0x000fec0000010000 */
[----:B------:R-:W-:Y:S04]  /*0bf0*/  LDS R8, [R5+UR4] ;  /* 0x0000000405087984 */ /* 0x000fe80008000800 */
[----:B------:R-:W-:Y:S04]  /*0c00*/  LDS R9, [R5+UR4+0x20] ;  /* 0x0000200405097984 */ /* 0x000fe80008000800 */
[----:B------:R-:W-:Y:S04]  /*0c10*/  LDS R10, [R5+UR4+0x40] ;  /* 0x00004004050a7984 */ /* 0x000fe80008000800 */
[----:B------:R-:W2:Y:S01]  /*0c20*/  LDS R11, [R5+UR4+0x60] ;  /* 0x00006004050b7984 */ /* 0x000ea20008000800 */
[----:B------:R-:W-:-:S05]  /*0c30*/  IADD3 R7, R5, UR4, RZ ;  /* 0x0000000405077c10 */ /* 0x000fca000fffe0ff */
[----:B------:R-:W-:Y:S01]  /*0c40*/  IMAD R4, R4, -0x1c, R7 ;  /* 0xffffffe404047824 */ /* 0x000fe200078e0207 */
[----:B------:R-:W-:Y:S01]  /*0c50*/  BAR.SYNC.DEFER_BLOCKING 0x0 ;  /* 0x0000000000007b1d */ /* 0x000fe20000010000 */
[----:B------:R-:W-:-:S04]  /*0c60*/  LOP3.LUT R2, R3, 0x7f, RZ, 0xc0, !PT ;  /* 0x0000007f03027812 */ /* 0x000fc800078ec0ff */
[----:B-1----:R-:W-:-:S03]  /*0c70*/  LEA R12, R2, UR4, 0x2 ;  /* 0x00000004020c7c11 */ /* 0x002fc6000f8e10ff */
[----:B------:R-:W1:Y:S01]  /*0c80*/  LDC.64 R6, c[0x0][0x210] ;  /* 0x00008400ff067b82 */ /* 0x000e620000000a00 */
[----:B--2---:R2:W-:Y:S07]  /*0c90*/  STS.128 [R4], R8 ;  /* 0x0000000804007388 */ /* 0x0045ee0000000c00 */
[----:B------:R-:W-:Y:S01]  /*0ca0*/  BAR.SYNC.DEFER_BLOCKING 0x0 ;  /* 0x0000000000007b1d */ /* 0x000fe20000010000 */
[----:B------:R-:W-:Y:S02]  /*0cb0*/  LOP3.LUT P0, RZ, R3, 0x80, RZ, 0xc0, !PT ;  /* 0x0000008003ff7812 */ /* 0x000fe4000780c0ff */
[----:B------:R-:W-:-:S04]  /*0cc0*/  LOP3.LUT R3, R0, 0x7f, R3, 0xf8, !PT ;  /* 0x0000007f00037812 */ /* 0x000fc800078ef803 */
[C---:B------:R-:W-:Y:S01]  /*0cd0*/  ISETP.LT.AND P0, PT, R3.reuse, 0xc00, !P0 ;  /* 0x00000c000300780c */ /* 0x040fe20004701270 */
[----:B------:R-:W3:Y:S01]  /*0ce0*/  LDS R12, [R12] ;  /* 0x000000000c0c7984 */ /* 0x000ee20000000800 */
[----:B-1----:R-:W-:Y:S01]  /*0cf0*/  IMAD.WIDE R2, R3, 0x4, R6 ;  /* 0x0000000403027825 */ /* 0x002fe200078e0206 */
[----:B------:R-:W-:Y:S10]  /*0d00*/  BAR.SYNC.DEFER_BLOCKING 0x0 ;  /* 0x0000000000007b1d */ /* 0x000ff40000010000 */
[----:B--2---:R-:W-:Y:S05]  /*0d10*/  @!P0 EXIT ;  /* 0x000000000000894d */ /* 0x004fea0003800000 */
[----:B---3--:R-:W-:-:S05]  /*0d20*/  FMUL R5, R12, 0.0625 ;  /* 0x3d8000000c057820 */ /* 0x008fca0000400000 */
[----:B------:R-:W-:Y:S01]  /*0d30*/  STG.E desc[UR6][R2.64], R5 ;  /* 0x0000000502007986 */ /* 0x000fe2000c101906 */
[----:B------:R-:W-:Y:S05]  /*0d40*/  EXIT ;  /* 0x000000000000794d */ /* 0x000fea0003800000 */
.L_x_0:
[----:B------:R-:W-:-:S00]  /*0d50*/  BRA `(.L_x_0) ;  /* 0xfffffffc00fc7947 */ /* 0x000fc0000383ffff */
[----:B------:R-:W-:-:S00]  /*0d60*/  NOP ;  /* 0x0000000000007918 */ /* 0x000fc00000000000 */
        /* <DEDUP_REMOVED lines=9> */
.L_x_1:


//--------------------- .nv.shared.triton_per_fused_mean_mul_sigmoid_26 --------------------------
	.section	.nv.shared.triton_per_fused_mean_mul_sigmoid_26,"aw",@nobits
	.sectionflags	@""
	.align	16
	.zero		1024


//--------------------- .nv.constant0.triton_per_fused_mean_mul_sigmoid_26 --------------------------
	.section	.nv.constant0.triton_per_fused_mean_mul_sigmoid_26,"a",@progbits
	.sectionflags	@""
	.align	4
.nv.constant0.triton_per_fused_mean_mul_sigmoid_26:
	.zero		552
